	.headerflags	@"EF_CUDA_TEXMODE_UNIFIED EF_CUDA_64BIT_ADDRESS EF_CUDA_ACCELERATORS EF_CUDA_SM90 EF_CUDA_VIRTUAL_SM(EF_CUDA_SM90)"
	.elftype	@"ET_EXEC"


//--------------------- .nv.info                  --------------------------
	.section	.nv.info,"",@"SHT_CUDA_INFO"
	.align	4


	//----- nvinfo : EIATTR_REGCOUNT
	.align		4
        /*0000*/ 	.byte	0x04, 0x2f
        /*0002*/ 	.short	(.L_3 - .L_2)
	.align		4
.L_2:
        /*0004*/ 	.word	index@(triton_per_fused__weight_norm_interface_3)
        /*0008*/ 	.word	0x00000012


	//----- nvinfo : EIATTR_MIN_STACK_SIZE
	.align		4
.L_3:
        /*000c*/ 	.byte	0x04, 0x12
        /*000e*/ 	.short	(.L_5 - .L_4)
	.align		4
.L_4:
        /*0010*/ 	.word	index@(triton_per_fused__weight_norm_interface_3)
        /*0014*/ 	.word	0x00000000


	//----- nvinfo : EIATTR_FRAME_SIZE
	.align		4
.L_5:
        /*0018*/ 	.byte	0x04, 0x11
        /*001a*/ 	.short	(.L_7 - .L_6)
	.align		4
.L_6:
        /*001c*/ 	.word	index@(triton_per_fused__weight_norm_interface_3)
        /*0020*/ 	.word	0x00000000


	//----- nvinfo : EIATTR_MIN_STACK_SIZE
	.align		4
.L_7:
        /*0024*/ 	.byte	0x04, 0x12
        /*0026*/ 	.short	(.L_9 - .L_8)
	.align		4
.L_8:
        /*0028*/ 	.word	index@(triton_per_fused__weight_norm_interface_3)
        /*002c*/ 	.word	0x00000000
.L_9:


//--------------------- .nv.info.triton_per_fused__weight_norm_interface_3 --------------------------
	.section	.nv.info.triton_per_fused__weight_norm_interface_3,"",@"SHT_CUDA_INFO"
	.sectionflags	@""
	.align	4


	//----- nvinfo : EIATTR_CUDA_API_VERSION
	.align		4
        /*0000*/ 	.byte	0x04, 0x37
        /*0002*/ 	.short	(.L_11 - .L_10)
.L_10:
        /*0004*/ 	.word	0x0000007c


	//----- nvinfo : EIATTR_KPARAM_INFO
	.align		4
.L_11:
        /*0008*/ 	.byte	0x04, 0x17
        /*000a*/ 	.short	(.L_13 - .L_12)
.L_12:
        /*000c*/ 	.word	0x00000000
        /*0010*/ 	.short	0x0005
        /*0012*/ 	.short	0x0024
        /*0014*/ 	.byte	0x00, 0xf0, 0x11, 0x00


	//----- nvinfo : EIATTR_KPARAM_INFO
	.align		4
.L_13:
        /*0018*/ 	.byte	0x04, 0x17
        /*001a*/ 	.short	(.L_15 - .L_14)
.L_14:
        /*001c*/ 	.word	0x00000000
        /*0020*/ 	.short	0x0004
        /*0022*/ 	.short	0x0020
        /*0024*/ 	.byte	0x00, 0xf0, 0x11, 0x00


	//----- nvinfo : EIATTR_KPARAM_INFO
	.align		4
.L_15:
        /*0028*/ 	.byte	0x04, 0x17
        /*002a*/ 	.short	(.L_17 - .L_16)
.L_16:
        /*002c*/ 	.word	0x00000000
        /*0030*/ 	.short	0x0003
        /*0032*/ 	.short	0x0018
        /*0034*/ 	.byte	0x00, 0xf4, 0x21, 0x00


	//----- nvinfo : EIATTR_KPARAM_INFO
	.align		4
.L_17:
        /*0038*/ 	.byte	0x04, 0x17
        /*003a*/ 	.short	(.L_19 - .L_18)
.L_18:
        /*003c*/ 	.word	0x00000000
        /*0040*/ 	.short	0x0002
        /*0042*/ 	.short	0x0010
        /*0044*/ 	.byte	0x00, 0xf4, 0x21, 0x00


	//----- nvinfo : EIATTR_KPARAM_INFO
	.align		4
.L_19:
        /*0048*/ 	.byte	0x04, 0x17
        /*004a*/ 	.short	(.L_21 - .L_20)
.L_20:
        /*004c*/ 	.word	0x00000000
        /*0050*/ 	.short	0x0001
        /*0052*/ 	.short	0x0008
        /*0054*/ 	.byte	0x00, 0xf4, 0x21, 0x00


	//----- nvinfo : EIATTR_KPARAM_INFO
	.align		4
.L_21:
        /*0058*/ 	.byte	0x04, 0x17
        /*005a*/ 	.short	(.L_23 - .L_22)
.L_22:
        /*005c*/ 	.word	0x00000000
        /*0060*/ 	.short	0x0000
        /*0062*/ 	.short	0x0000
        /*0064*/ 	.byte	0x00, 0xf4, 0x21, 0x00


	//----- nvinfo : EIATTR_SPARSE_MMA_MASK
	.align		4
.L_23:
        /*0068*/ 	.byte	0x03, 0x50
        /*006a*/ 	.short	0x0000


	//----- nvinfo : EIATTR_MAXREG_COUNT
	.align		4
        /*006c*/ 	.byte	0x03, 0x1b
        /*006e*/ 	.short	0x00ff


	//----- nvinfo : EIATTR_COOP_GROUP_MASK_REGIDS
	.align		4
        /*0070*/ 	.byte	0x04, 0x29
        /*0072*/ 	.short	(.L_25 - .L_24)


	//   ....[0]....
.L_24:
        /*0074*/ 	.word	0xffffffff


	//   ....[1]....
        /*0078*/ 	.word	0xffffffff


	//   ....[2]....
        /*007c*/ 	.word	0xffffffff


	//   ....[3]....
        /*0080*/ 	.word	0xffffffff


	//   ....[4]....
        /*0084*/ 	.word	0xffffffff


	//   ....[5]....
        /*0088*/ 	.word	0xffffffff


	//----- nvinfo : EIATTR_COOP_GROUP_INSTR_OFFSETS
	.align		4
.L_25:
        /*008c*/ 	.byte	0x04, 0x28
        /*008e*/ 	.short	(.L_27 - .L_26)


	//   ....[0]....
.L_26:
        /*0090*/ 	.word	0x00000180


	//   ....[1]....
        /*0094*/ 	.word	0x000001a0


	//   ....[2]....
        /*0098*/ 	.word	0x000001c0


	//   ....[3]....
        /*009c*/ 	.word	0x000001e0


	//   ....[4]....
        /*00a0*/ 	.word	0x00000200


	//   ....[5]....
        /*00a4*/ 	.word	0x000002a0


	//----- nvinfo : EIATTR_EXIT_INSTR_OFFSETS
	.align		4
.L_27:
        /*00a8*/ 	.byte	0x04, 0x1c
        /*00aa*/ 	.short	(.L_29 - .L_28)


	//   ....[0]....
.L_28:
        /*00ac*/ 	.word	0x00000410


	//   ....[1]....
        /*00b0*/ 	.word	0x00000430


	//----- nvinfo : EIATTR_REQNTID
	.align		4
.L_29:
        /*00b4*/ 	.byte	0x04, 0x10
        /*00b6*/ 	.short	(.L_31 - .L_30)
.L_30:
        /*00b8*/ 	.word	0x00000040
        /*00bc*/ 	.word	0x00000001
        /*00c0*/ 	.word	0x00000001


	//----- nvinfo : EIATTR_CBANK_PARAM_SIZE
	.align		4
.L_31:
        /*00c4*/ 	.byte	0x03, 0x19
        /*00c6*/ 	.short	0x0028


	//----- nvinfo : EIATTR_PARAM_CBANK
	.align		4
        /*00c8*/ 	.byte	0x04, 0x0a
        /*00ca*/ 	.short	(.L_33 - .L_32)
	.align		4
.L_32:
        /*00cc*/ 	.word	index@(.nv.constant0.triton_per_fused__weight_norm_interface_3)
        /*00d0*/ 	.short	0x0210
        /*00d2*/ 	.short	0x0028


	//----- nvinfo : EIATTR_SW_WAR
	.align		4
.L_33:
        /*00d4*/ 	.byte	0x04, 0x36
        /*00d6*/ 	.short	(.L_35 - .L_34)
.L_34:
        /*00d8*/ 	.word	0x00000008
.L_35:


//--------------------- .nv.callgraph             --------------------------
	.section	.nv.callgraph,"",@"SHT_CUDA_CALLGRAPH"
	.align	4
	.sectionentsize	8
	.align		4
        /*0000*/ 	.word	0x00000000
	.align		4
        /*0004*/ 	.word	0xffffffff
	.align		4
        /*0008*/ 	.word	0x00000000
	.align		4
        /*000c*/ 	.word	0xfffffffe
	.align		4
        /*0010*/ 	.word	0x00000000
	.align		4
        /*0014*/ 	.word	0xfffffffd
	.align		4
        /*0018*/ 	.word	0x00000000
	.align		4
        /*001c*/ 	.word	0xfffffffc


//--------------------- .nv.constant4             --------------------------
	.section	.nv.constant4,"a",@progbits
	.align	8
	.align		8
.nv.constant4:
        /*0000*/ 	.dword	_$_str
	.align		8
        /*0008*/ 	.dword	_$_str_$_2


//--------------------- .text.triton_per_fused__weight_norm_interface_3 --------------------------
	.section	.text.triton_per_fused__weight_norm_interface_3,"ax",@progbits
	.sectionflags	@"SHF_BARRIERS=1"
	.align	128
        .global         triton_per_fused__weight_norm_interface_3
        .type           triton_per_fused__weight_norm_interface_3,@function
        .size           triton_per_fused__weight_norm_interface_3,(.L_x_1 - triton_per_fused__weight_norm_interface_3)
        .other          triton_per_fused__weight_norm_interface_3,@"STO_CUDA_ENTRY STV_DEFAULT"
triton_per_fused__weight_norm_interface_3:
.text.triton_per_fused__weight_norm_interface_3:
[----:B------:R-:W0:Y:S02]  /*0000*/  LDC R1, c[0x0][0x28] ;  /* 0x00000a00ff017b82 */ /* 0x000e240000000800 */
[----:B------:R-:W1:Y:S01]  /*0010*/  S2R R2, SR_CTAID.X ;  /* 0x0000000000027919 */ /* 0x000e620000002500 */
[----:B------:R-:W2:Y:S01]  /*0020*/  LDC.64 R8, c[0x0][0x218] ;  /* 0x00008600ff087b82 */ /* 0x000ea20000000a00 */
[----:B------:R-:W-:Y:S01]  /*0030*/  CS2R R4, SRZ ;  /* 0x0000000000047805 */ /* 0x000fe2000001ff00 */
[----:B------:R-:W-:Y:S01]  /*0040*/  ULDC.64 UR6, c[0x0][0x208] ;  /* 0x0000820000067ab9 */ /* 0x000fe20000000a00 */
[----:B------:R-:W3:Y:S05]  /*0050*/  S2R R15, SR_TID.X ;  /* 0x00000000000f7919 */ /* 0x000eea0000002100 */
[----:B------:R-:W4:Y:S01]  /*0060*/  LDC.64 R10, c[0x0][0x220] ;  /* 0x00008800ff0a7b82 */ /* 0x000f220000000a00 */
[----:B-1----:R-:W-:-:S02]  /*0070*/  ISETP.GE.AND P0, PT, R2, 0x8, PT ;  /* 0x000000080200780c */ /* 0x002fc40003f06270 */
[----:B---3--:R-:W-:-:S04]  /*0080*/  LOP3.LUT R3, R15, 0x3f, RZ, 0xc0, !PT ;  /* 0x0000003f0f037812 */ /* 0x008fc800078ec0ff */
[----:B------:R-:W-:Y:S01]  /*0090*/  ISETP.LT.U32.AND P2, PT, R3, 0x38, !P0 ;  /* 0x000000380300780c */ /* 0x000fe20004741070 */
[----:B------:R-:W-:-:S04]  /*00a0*/  IMAD R0, R2, 0x38, R3 ;  /* 0x0000003802007824 */ /* 0x000fc800078e0203 */
[----:B--2---:R-:W-:-:S08]  /*00b0*/  IMAD.WIDE R8, R0, 0x4, R8 ;  /* 0x0000000400087825 */ /* 0x004fd000078e0208 */
[----:B------:R-:W2:Y:S01]  /*00c0*/  @P2 LDG.E R4, desc[UR6][R8.64] ;  /* 0x0000000608042981 */ /* 0x000ea2000c1e1900 */
[----:B----4-:R-:W-:-:S05]  /*00d0*/  IMAD.WIDE R10, R2, 0x4, R10 ;  /* 0x00000004020a7825 */ /* 0x010fca00078e020a */
[----:B------:R1:W3:Y:S01]  /*00e0*/  @!P0 LDG.E.EL R5, desc[UR6][R10.64] ;  /* 0x000000060a058981 */ /* 0x0002e2000c2e1900 */
[----:B------:R-:W4:Y:S01]  /*00f0*/  S2UR UR5, SR_CgaCtaId ;  /* 0x00000000000579c3 */ /* 0x000f220000008800 */
[C---:B------:R-:W-:Y:S01]  /*0100*/  LOP3.LUT P1, RZ, R15.reuse, 0x1f, RZ, 0xc0, !PT ;  /* 0x0000001f0fff7812 */ /* 0x040fe2000782c0ff */
[----:B------:R-:W-:Y:S01]  /*0110*/  UMOV UR4, 0x400 ;  /* 0x0000040000047882 */ /* 0x000fe20000000000 */
[----:B------:R-:W-:Y:S01]  /*0120*/  ISETP.GE.AND P3, PT, R15, 0x2, PT ;  /* 0x000000020f00780c */ /* 0x000fe20003f66270 */
[----:B----4-:R-:W-:-:S06]  /*0130*/  UPRMT UR4, UR5, 0x654, UR4 ;  /* 0x0000065405047896 */ /* 0x010fcc0008000004 */
[----:B-1----:R-:W-:Y:S02]  /*0140*/  LEA R10, R15, UR4, 0x2 ;  /* 0x000000040f0a7c11 */ /* 0x002fe4000f8e10ff */
[----:B--2---:R-:W-:-:S05]  /*0150*/  SEL R4, R4, RZ, P2 ;  /* 0x000000ff04047207 */ /* 0x004fca0001000000 */
[----:B------:R-:W-:-:S05]  /*0160*/  FMUL R7, R4, R4 ;  /* 0x0000000404077220 */ /* 0x000fca0000400000 */
[----:B------:R-:W-:-:S05]  /*0170*/  FSEL R7, R7, RZ, P2 ;  /* 0x000000ff07077208 */ /* 0x000fca0001000000 */
[----:B------:R-:W1:Y:S02]  /*0180*/  SHFL.BFLY PT, R12, R7, 0x10, 0x1f ;  /* 0x0e001f00070c7f89 */ /* 0x000e6400000e0000 */
[----:B-1----:R-:W-:-:S05]  /*0190*/  FADD R12, R7, R12 ;  /* 0x0000000c070c7221 */ /* 0x002fca0000000000 */
[----:B------:R-:W1:Y:S02]  /*01a0*/  SHFL.BFLY PT, R13, R12, 0x8, 0x1f ;  /* 0x0d001f000c0d7f89 */ /* 0x000e6400000e0000 */
[----:B-1----:R-:W-:-:S05]  /*01b0*/  FADD R13, R12, R13 ;  /* 0x0000000d0c0d7221 */ /* 0x002fca0000000000 */
[----:B------:R-:W1:Y:S02]  /*01c0*/  SHFL.BFLY PT, R8, R13, 0x4, 0x1f ;  /* 0x0c801f000d087f89 */ /* 0x000e6400000e0000 */
[----:B-1----:R-:W-:-:S05]  /*01d0*/  FADD R8, R13, R8 ;  /* 0x000000080d087221 */ /* 0x002fca0000000000 */
[----:B------:R-:W1:Y:S02]  /*01e0*/  SHFL.BFLY PT, R9, R8, 0x2, 0x1f ;  /* 0x0c401f0008097f89 */ /* 0x000e6400000e0000 */
[----:B-1----:R-:W-:-:S05]  /*01f0*/  FADD R9, R8, R9 ;  /* 0x0000000908097221 */ /* 0x002fca0000000000 */
[----:B------:R-:W1:Y:S01]  /*0200*/  SHFL.BFLY PT, R14, R9, 0x1, 0x1f ;  /* 0x0c201f00090e7f89 */ /* 0x000e6200000e0000 */
[----:B------:R-:W-:-:S04]  /*0210*/  SHF.R.U32.HI R7, RZ, 0x3, R15 ;  /* 0x00000003ff077819 */ /* 0x000fc8000001160f */
[----:B------:R-:W-:Y:S01]  /*0220*/  LOP3.LUT R7, R7, 0x4, RZ, 0xc0, !PT ;  /* 0x0000000407077812 */ /* 0x000fe200078ec0ff */
[----:B-1----:R-:W-:-:S05]  /*0230*/  FADD R14, R9, R14 ;  /* 0x0000000e090e7221 */ /* 0x002fca0000000000 */
[----:B------:R-:W-:Y:S01]  /*0240*/  @!P1 STS [R7+UR4], R14 ;  /* 0x0000000e07009988 */ /* 0x000fe20008000804 */
[----:B------:R-:W-:Y:S06]  /*0250*/  BAR.SYNC.DEFER_BLOCKING 0x0 ;  /* 0x0000000000007b1d */ /* 0x000fec0000010000 */
[----:B------:R-:W1:Y:S01]  /*0260*/  @!P3 LDS R6, [R10] ;  /* 0x000000000a06b984 */ /* 0x000e620000000800 */
[----:B------:R-:W-:-:S04]  /*0270*/  LOP3.LUT R8, R15, 0x1, RZ, 0xc0, !PT ;  /* 0x000000010f087812 */ /* 0x000fc800078ec0ff */
[----:B------:R-:W-:-:S04]  /*0280*/  ISETP.NE.U32.AND P1, PT, R8, 0x1, PT ;  /* 0x000000010800780c */ /* 0x000fc80003f25070 */
[----:B------:R-:W-:Y:S01]  /*0290*/  ISETP.LT.AND P1, PT, R15, 0x2, P1 ;  /* 0x000000020f00780c */ /* 0x000fe20000f21270 */
[----:B-1----:R-:W1:Y:S02]  /*02a0*/  SHFL.BFLY PT, R9, R6, 0x1, 0x1f ;  /* 0x0c201f0006097f89 */ /* 0x002e6400000e0000 */
[----:B-1----:R-:W-:Y:S02]  /*02b0*/  FADD R11, R6, R9 ;  /* 0x00000009060b7221 */ /* 0x002fe40000000000 */
[----:B------:R-:W1:Y:S08]  /*02c0*/  LDC.64 R6, c[0x0][0x210] ;  /* 0x00008400ff067b82 */ /* 0x000e700000000a00 */
[----:B------:R-:W-:Y:S01]  /*02d0*/  @P1 STS [R10], R11 ;  /* 0x0000000b0a001388 */ /* 0x000fe20000000800 */
[----:B------:R-:W-:Y:S06]  /*02e0*/  BAR.SYNC.DEFER_BLOCKING 0x0 ;  /* 0x0000000000007b1d */ /* 0x000fec0000010000 */
[----:B------:R-:W2:Y:S02]  /*02f0*/  LDS R12, [UR4] ;  /* 0x00000004ff0c7984 */ /* 0x000ea40008000800 */
[----:B------:R-:W-:Y:S06]  /*0300*/  BAR.SYNC.DEFER_BLOCKING 0x0 ;  /* 0x0000000000007b1d */ /* 0x000fec0000010000 */
[----:B--2---:R-:W2:Y:S02]  /*0310*/  MUFU.SQRT R13, R12 ;  /* 0x0000000c000d7308 */ /* 0x004ea40000002000 */
[C---:B--2---:R-:W-:Y:S01]  /*0320*/  FSETP.GEU.AND P1, PT, R13.reuse, 1.175494350822287508e-38, PT ;  /* 0x008000000d00780b */ /* 0x044fe20003f2e000 */
[C---:B------:R-:W-:Y:S01]  /*0330*/  FMUL R8, R13.reuse, 0.25 ;  /* 0x3e8000000d087820 */ /* 0x040fe20000400000 */
[----:B------:R-:W-:-:S04]  /*0340*/  FSETP.GT.AND P3, PT, R13, 8.50705917302346158658e+37, PT ;  /* 0x7e8000000d00780b */ /* 0x000fc80003f64000 */
[----:B------:R-:W-:Y:S02]  /*0350*/  FSEL R14, R8, R13, P3 ;  /* 0x0000000d080e7208 */ /* 0x000fe40001800000 */
[----:B------:R-:W2:Y:S05]  /*0360*/  LDC.64 R8, c[0x0][0x228] ;  /* 0x00008a00ff087b82 */ /* 0x000eaa0000000a00 */
[----:B------:R-:W-:Y:S01]  /*0370*/  @!P1 FMUL R14, R14, 16777216 ;  /* 0x4b8000000e0e9820 */ /* 0x000fe20000400000 */
[----:B------:R-:W-:-:S05]  /*0380*/  ISETP.EQ.AND P0, PT, R3, RZ, !P0 ;  /* 0x000000ff0300720c */ /* 0x000fca0004702270 */
[----:B------:R-:W4:Y:S01]  /*0390*/  MUFU.RCP R14, R14 ;  /* 0x0000000e000e7308 */ /* 0x000f220000001000 */
[----:B---3--:R-:W-:Y:S01]  /*03a0*/  @P3 FMUL R5, R5, 0.25 ;  /* 0x3e80000005053820 */ /* 0x008fe20000400000 */
[----:B-1----:R-:W-:-:S04]  /*03b0*/  IMAD.WIDE R2, R2, 0x4, R6 ;  /* 0x0000000402027825 */ /* 0x002fc800078e0206 */
[----:B------:R-:W-:Y:S02]  /*03c0*/  @!P1 FMUL R5, R5, 16777216 ;  /* 0x4b80000005059820 */ /* 0x000fe40000400000 */
[----:B------:R1:W-:Y:S02]  /*03d0*/  @P0 STG.E desc[UR6][R2.64], R13 ;  /* 0x0000000d02000986 */ /* 0x0003e4000c101906 */
[----:B----4-:R-:W-:Y:S01]  /*03e0*/  FMUL R5, R14, R5 ;  /* 0x000000050e057220 */ /* 0x010fe20000400000 */
[----:B--2---:R-:W-:-:S04]  /*03f0*/  IMAD.WIDE R6, R0, 0x4, R8 ;  /* 0x0000000400067825 */ /* 0x004fc800078e0208 */
[----:B------:R-:W-:Y:S01]  /*0400*/  FMUL R5, R4, R5 ;  /* 0x0000000504057220 */ /* 0x000fe20000400000 */
[----:B-1----:R-:W-:Y:S06]  /*0410*/  @!P2 EXIT ;  /* 0x000000000000a94d */ /* 0x002fec0003800000 */
[----:B------:R-:W-:Y:S01]  /*0420*/  STG.E desc[UR6][R6.64], R5 ;  /* 0x0000000506007986 */ /* 0x000fe2000c101906 */
[----:B------:R-:W-:Y:S05]  /*0430*/  EXIT ;  /* 0x000000000000794d */ /* 0x000fea0003800000 */
.L_x_0:
[----:B------:R-:W-:-:S00]  /*0440*/  BRA `(.L_x_0) ;  /* 0xfffffffc00fc7947 */ /* 0x000fc0000383ffff */
[----:B------:R-:W-:-:S00]  /*0450*/  NOP ;  /* 0x0000000000007918 */ /* 0x000fc00000000000 */
        /* <DEDUP_REMOVED lines=10> */
.L_x_1:


//--------------------- .nv.global.init           --------------------------
	.section	.nv.global.init,"aw",@progbits
.nv.global.init:
	.type		_$_str,@object
	.size		_$_str,(_$_str_$_2 - _$_str)
_$_str:
        /*0000*/ 	.byte	0x5f, 0x5f, 0x43, 0x55, 0x44, 0x41, 0x5f, 0x46, 0x54, 0x5a, 0x00
	.type		_$_str_$_2,@object
	.size		_$_str_$_2,(.L_1 - _$_str_$_2)
_$_str_$_2:
        /*000b*/ 	.byte	0x5f, 0x5f, 0x43, 0x55, 0x44, 0x41, 0x5f, 0x50, 0x52, 0x45, 0x43, 0x5f, 0x53, 0x51, 0x52, 0x54
        /*001b*/ 	.byte	0x00
.L_1:


//--------------------- .nv.shared.triton_per_fused__weight_norm_interface_3 --------------------------
	.section	.nv.shared.triton_per_fused__weight_norm_interface_3,"aw",@nobits
	.sectionflags	@""
	.align	16
	.zero		1024


//--------------------- .nv.constant0.triton_per_fused__weight_norm_interface_3 --------------------------
	.section	.nv.constant0.triton_per_fused__weight_norm_interface_3,"a",@progbits
	.sectionflags	@""
	.align	4
.nv.constant0.triton_per_fused__weight_norm_interface_3:
	.zero		568
